	.headerflags	@"EF_CUDA_TEXMODE_UNIFIED EF_CUDA_64BIT_ADDRESS EF_CUDA_ACCELERATORS EF_CUDA_SM90 EF_CUDA_VIRTUAL_SM(EF_CUDA_SM90)"
	.elftype	@"ET_EXEC"


//--------------------- .nv.info                  --------------------------
	.section	.nv.info,"",@"SHT_CUDA_INFO"
	.align	4


	//----- nvinfo : EIATTR_REGCOUNT
	.align		4
        /*0000*/ 	.byte	0x04, 0x2f
        /*0002*/ 	.short	(.L_1 - .L_0)
	.align		4
.L_0:
        /*0004*/ 	.word	index@(triton_poi_fused__to_copy_add_arange_clamp_mul_sub_3)
        /*0008*/ 	.word	0x0000000a


	//----- nvinfo : EIATTR_MIN_STACK_SIZE
	.align		4
.L_1:
        /*000c*/ 	.byte	0x04, 0x12
        /*000e*/ 	.short	(.L_3 - .L_2)
	.align		4
.L_2:
        /*0010*/ 	.word	index@(triton_poi_fused__to_copy_add_arange_clamp_mul_sub_3)
        /*0014*/ 	.word	0x00000000


	//----- nvinfo : EIATTR_FRAME_SIZE
	.align		4
.L_3:
        /*0018*/ 	.byte	0x04, 0x11
        /*001a*/ 	.short	(.L_5 - .L_4)
	.align		4
.L_4:
        /*001c*/ 	.word	index@(triton_poi_fused__to_copy_add_arange_clamp_mul_sub_3)
        /*0020*/ 	.word	0x00000000


	//----- nvinfo : EIATTR_MIN_STACK_SIZE
	.align		4
.L_5:
        /*0024*/ 	.byte	0x04, 0x12
        /*0026*/ 	.short	(.L_7 - .L_6)
	.align		4
.L_6:
        /*0028*/ 	.word	index@(triton_poi_fused__to_copy_add_arange_clamp_mul_sub_3)
        /*002c*/ 	.word	0x00000000
.L_7:


//--------------------- .nv.info.triton_poi_fused__to_copy_add_arange_clamp_mul_sub_3 --------------------------
	.section	.nv.info.triton_poi_fused__to_copy_add_arange_clamp_mul_sub_3,"",@"SHT_CUDA_INFO"
	.sectionflags	@""
	.align	4


	//----- nvinfo : EIATTR_CUDA_API_VERSION
	.align		4
        /*0000*/ 	.byte	0x04, 0x37
        /*0002*/ 	.short	(.L_9 - .L_8)
.L_8:
        /*0004*/ 	.word	0x0000007c


	//----- nvinfo : EIATTR_KPARAM_INFO
	.align		4
.L_9:
        /*0008*/ 	.byte	0x04, 0x17
        /*000a*/ 	.short	(.L_11 - .L_10)
.L_10:
        /*000c*/ 	.word	0x00000000
        /*0010*/ 	.short	0x0001
        /*0012*/ 	.short	0x0008
        /*0014*/ 	.byte	0x00, 0xf0, 0x11, 0x00


	//----- nvinfo : EIATTR_KPARAM_INFO
	.align		4
.L_11:
        /*0018*/ 	.byte	0x04, 0x17
        /*001a*/ 	.short	(.L_13 - .L_12)
.L_12:
        /*001c*/ 	.word	0x00000000
        /*0020*/ 	.short	0x0000
        /*0022*/ 	.short	0x0000
        /*0024*/ 	.byte	0x00, 0xf4, 0x21, 0x00


	//----- nvinfo : EIATTR_SPARSE_MMA_MASK
	.align		4
.L_13:
        /*0028*/ 	.byte	0x03, 0x50
        /*002a*/ 	.short	0x0000


	//----- nvinfo : EIATTR_MAXREG_COUNT
	.align		4
        /*002c*/ 	.byte	0x03, 0x1b
        /*002e*/ 	.short	0x00ff


	//----- nvinfo : EIATTR_EXIT_INSTR_OFFSETS
	.align		4
        /*0030*/ 	.byte	0x04, 0x1c
        /*0032*/ 	.short	(.L_15 - .L_14)


	//   ....[0]....
.L_14:
        /*0034*/ 	.word	0x00000100


	//   ....[1]....
        /*0038*/ 	.word	0x00000130


	//----- nvinfo : EIATTR_REQNTID
	.align		4
.L_15:
        /*003c*/ 	.byte	0x04, 0x10
        /*003e*/ 	.short	(.L_17 - .L_16)
.L_16:
        /*0040*/ 	.word	0x00000020
        /*0044*/ 	.word	0x00000001
        /*0048*/ 	.word	0x00000001


	//----- nvinfo : EIATTR_CBANK_PARAM_SIZE
	.align		4
.L_17:
        /*004c*/ 	.byte	0x03, 0x19
        /*004e*/ 	.short	0x000c


	//----- nvinfo : EIATTR_PARAM_CBANK
	.align		4
        /*0050*/ 	.byte	0x04, 0x0a
        /*0052*/ 	.short	(.L_19 - .L_18)
	.align		4
.L_18:
        /*0054*/ 	.word	index@(.nv.constant0.triton_poi_fused__to_copy_add_arange_clamp_mul_sub_3)
        /*0058*/ 	.short	0x0210
        /*005a*/ 	.short	0x000c


	//----- nvinfo : EIATTR_SW_WAR
	.align		4
.L_19:
        /*005c*/ 	.byte	0x04, 0x36
        /*005e*/ 	.short	(.L_21 - .L_20)
.L_20:
        /*0060*/ 	.word	0x00000008
.L_21:


//--------------------- .nv.callgraph             --------------------------
	.section	.nv.callgraph,"",@"SHT_CUDA_CALLGRAPH"
	.align	4
	.sectionentsize	8
	.align		4
        /*0000*/ 	.word	0x00000000
	.align		4
        /*0004*/ 	.word	0xffffffff
	.align		4
        /*0008*/ 	.word	0x00000000
	.align		4
        /*000c*/ 	.word	0xfffffffe
	.align		4
        /*0010*/ 	.word	0x00000000
	.align		4
        /*0014*/ 	.word	0xfffffffd
	.align		4
        /*0018*/ 	.word	0x00000000
	.align		4
        /*001c*/ 	.word	0xfffffffc


//--------------------- .text.triton_poi_fused__to_copy_add_arange_clamp_mul_sub_3 --------------------------
	.section	.text.triton_poi_fused__to_copy_add_arange_clamp_mul_sub_3,"ax",@progbits
	.align	128
        .global         triton_poi_fused__to_copy_add_arange_clamp_mul_sub_3
        .type           triton_poi_fused__to_copy_add_arange_clamp_mul_sub_3,@function
        .size           triton_poi_fused__to_copy_add_arange_clamp_mul_sub_3,(.L_x_1 - triton_poi_fused__to_copy_add_arange_clamp_mul_sub_3)
        .other          triton_poi_fused__to_copy_add_arange_clamp_mul_sub_3,@"STO_CUDA_ENTRY STV_DEFAULT"
triton_poi_fused__to_copy_add_arange_clamp_mul_sub_3:
.text.triton_poi_fused__to_copy_add_arange_clamp_mul_sub_3:
[----:B------:R-:W0:Y:S02]  /*0000*/  LDC R1, c[0x0][0x28] ;  /* 0x00000a00ff017b82 */ /* 0x000e240000000800 */
[----:B------:R-:W1:Y:S01]  /*0010*/  S2R R0, SR_TID.X ;  /* 0x0000000000007919 */ /* 0x000e620000002100 */
[----:B------:R-:W-:Y:S01]  /*0020*/  HFMA2.MMA R3, -RZ, RZ, 1.75, 0 ;  /* 0x3f000000ff037435 */ /* 0x000fe200000001ff */
[----:B------:R-:W2:Y:S01]  /*0030*/  S2R R5, SR_CTAID.X ;  /* 0x0000000000057919 */ /* 0x000ea20000002500 */
[----:B-1----:R-:W-:-:S05]  /*0040*/  LOP3.LUT R0, R0, 0x1f, RZ, 0xc0, !PT ;  /* 0x0000001f00007812 */ /* 0x002fca00078ec0ff */
[----:B--2---:R-:W-:-:S05]  /*0050*/  IMAD R5, R5, 0x20, R0 ;  /* 0x0000002005057824 */ /* 0x004fca00078e0200 */
[----:B------:R-:W-:Y:S02]  /*0060*/  I2FP.F32.S32 R0, R5 ;  /* 0x0000000500007245 */ /* 0x000fe40000201400 */
[----:B------:R-:W-:-:S03]  /*0070*/  ISETP.GE.AND P0, PT, R5, 0x20, PT ;  /* 0x000000200500780c */ /* 0x000fc60003f06270 */
[----:B------:R-:W-:-:S04]  /*0080*/  FADD R0, R0, 0.5 ;  /* 0x3f00000000007421 */ /* 0x000fc80000000000 */
[----:B------:R-:W-:Y:S02]  /*0090*/  FFMA R0, R0, R3, -0.5 ;  /* 0xbf00000000007423 */ /* 0x000fe40000000003 */
[----:B------:R-:W1:Y:S03]  /*00a0*/  LDC.64 R2, c[0x0][0x210] ;  /* 0x00008400ff027b82 */ /* 0x000e660000000a00 */
[----:B------:R-:W-:-:S04]  /*00b0*/  FMNMX R0, RZ, R0, !PT ;  /* 0x00000000ff007209 */ /* 0x000fc80007800000 */
[----:B------:R-:W2:Y:S02]  /*00c0*/  F2I.TRUNC.NTZ R4, R0 ;  /* 0x0000000000047305 */ /* 0x000ea4000020f100 */
[----:B--2---:R-:W-:Y:S01]  /*00d0*/  I2FP.F32.S32 R7, R4 ;  /* 0x0000000400077245 */ /* 0x004fe20000201400 */
[----:B-1----:R-:W-:-:S04]  /*00e0*/  IMAD.WIDE R2, R5, 0x4, R2 ;  /* 0x0000000405027825 */ /* 0x002fc800078e0202 */
[----:B------:R-:W-:Y:S01]  /*00f0*/  FADD.SAT R7, R0, -R7 ;  /* 0x8000000700077221 */ /* 0x000fe20000002000 */
[----:B------:R-:W-:Y:S06]  /*0100*/  @P0 EXIT ;  /* 0x000000000000094d */ /* 0x000fec0003800000 */
[----:B------:R-:W-:Y:S02]  /*0110*/  ULDC.64 UR4, c[0x0][0x208] ;  /* 0x0000820000047ab9 */ /* 0x000fe40000000a00 */
[----:B------:R-:W-:Y:S01]  /*0120*/  STG.E desc[UR4][R2.64], R7 ;  /* 0x0000000702007986 */ /* 0x000fe2000c101904 */
[----:B------:R-:W-:Y:S05]  /*0130*/  EXIT ;  /* 0x000000000000794d */ /* 0x000fea0003800000 */
.L_x_0:
[----:B------:R-:W-:-:S00]  /*0140*/  BRA `(.L_x_0) ;  /* 0xfffffffc00fc7947 */ /* 0x000fc0000383ffff */
[----:B------:R-:W-:-:S00]  /*0150*/  NOP ;  /* 0x0000000000007918 */ /* 0x000fc00000000000 */
        /* <DEDUP_REMOVED lines=10> */
.L_x_1:


//--------------------- .nv.constant0.triton_poi_fused__to_copy_add_arange_clamp_mul_sub_3 --------------------------
	.section	.nv.constant0.triton_poi_fused__to_copy_add_arange_clamp_mul_sub_3,"a",@progbits
	.sectionflags	@""
	.align	4
.nv.constant0.triton_poi_fused__to_copy_add_arange_clamp_mul_sub_3:
	.zero		540
